//
// Generated by NVIDIA NVVM Compiler
//
// Compiler Build ID: CL-36424714
// Cuda compilation tools, release 13.0, V13.0.88
// Based on NVVM 20.0.0
//

.version 9.0
.target sm_100
.address_size 64

	// .globl	_Z11stencil_512PdS_
.extern .shared .align 16 .b8 temp[];

.visible .entry _Z11stencil_512PdS_(
	.param .u64 .ptr .align 1 _Z11stencil_512PdS__param_0,
	.param .u64 .ptr .align 1 _Z11stencil_512PdS__param_1
)
{
	.reg .pred 	%p<2>;
	.reg .b32 	%r<5>;
	.reg .b64 	%rd<10>;
	.reg .b64 	%fd<14>;

	ld.param.u64 	%rd2, [_Z11stencil_512PdS__param_0];
	ld.param.u64 	%rd1, [_Z11stencil_512PdS__param_1];
	cvta.to.global.u64 	%rd3, %rd2;
	mov.u32 	%r1, %tid.x;
	mul.wide.u32 	%rd4, %r1, 8;
	add.s64 	%rd5, %rd3, %rd4;
	ld.global.f64 	%fd1, [%rd5];
	shl.b32 	%r3, %r1, 3;
	mov.u32 	%r4, temp;
	add.s32 	%r2, %r4, %r3;
	st.shared.f64 	[%r2+24], %fd1;
	setp.gt.u32 	%p1, %r1, 2;
	@%p1 bra 	$L__BB0_2;
	mov.b64 	%rd6, 0;
	st.shared.u64 	[%r2], %rd6;
	st.shared.u64 	[%r2+4096], %rd6;
$L__BB0_2:
	bar.sync 	0;
	ld.shared.f64 	%fd2, [%r2+-24];
	add.f64 	%fd3, %fd2, 0d0000000000000000;
	ld.shared.f64 	%fd4, [%r2+-16];
	add.f64 	%fd5, %fd3, %fd4;
	ld.shared.f64 	%fd6, [%r2+-8];
	add.f64 	%fd7, %fd5, %fd6;
	ld.shared.f64 	%fd8, [%r2];
	add.f64 	%fd9, %fd7, %fd8;
	ld.shared.f64 	%fd10, [%r2+8];
	add.f64 	%fd11, %fd9, %fd10;
	ld.shared.f64 	%fd12, [%r2+16];
	add.f64 	%fd13, %fd11, %fd12;
	cvta.to.global.u64 	%rd7, %rd1;
	add.s64 	%rd9, %rd7, %rd4;
	st.global.f64 	[%rd9], %fd13;
	ret;

}


// ===== COMPILED SASS (sm_100) =====

	.target	sm_100

	.elftype	@"ET_EXEC"


//--------------------- .note.nv.tkinfo           --------------------------
	.section	.note.nv.tkinfo,"",@"SHT_NOTE"
	.sectionflags	@"SHF_NOTE_NV_TKINFO"
	.tkinfo
        /*0018*/ 	.word	0x00000002
        /*0030*/ 	.string	""
        /*0030*/ 	.string	"ptxas"
        /*0030*/ 	.string	"Cuda compilation tools, release 13.0, V13.0.88"
        /*0030*/ 	.string	"Build cuda_13.0.r13.0/compiler.36424714_0"
        /*0030*/ 	.string	"-arch sm_100 -m 64 "



//--------------------- .note.nv.cuinfo           --------------------------
	.section	.note.nv.cuinfo,"",@"SHT_NOTE"
	.sectionflags	@"SHF_NOTE_NV_CUINFO"
        /*0018*/ 	.short	0x0002
        /*001a*/ 	.short	0x0064
        /*001c*/ 	.short	0x0082
	.zero		2


//--------------------- .nv.info                  --------------------------
	.section	.nv.info,"",@"SHT_CUDA_INFO"
	.align	4


	//----- nvinfo : EIATTR_REGCOUNT
	.align		4
        /*0000*/ 	.byte	0x04, 0x2f
        /*0002*/ 	.short	(.L_1 - .L_0)
	.align		4
.L_0:
        /*0004*/ 	.word	index@(_Z11stencil_512PdS_)
        /*0008*/ 	.word	0x00000014


	//----- nvinfo : EIATTR_FRAME_SIZE
	.align		4
.L_1:
        /*000c*/ 	.byte	0x04, 0x11
        /*000e*/ 	.short	(.L_3 - .L_2)
	.align		4
.L_2:
        /*0010*/ 	.word	index@(_Z11stencil_512PdS_)
        /*0014*/ 	.word	0x00000000


	//----- nvinfo : EIATTR_MIN_STACK_SIZE
	.align		4
.L_3:
        /*0018*/ 	.byte	0x04, 0x12
        /*001a*/ 	.short	(.L_5 - .L_4)
	.align		4
.L_4:
        /*001c*/ 	.word	index@(_Z11stencil_512PdS_)
        /*0020*/ 	.word	0x00000000
.L_5:


//--------------------- .nv.compat                --------------------------
	.section	.nv.compat,"",@"SHT_CUDA_COMPAT_INFO"
	.align	4
        /*0000*/ 	.byte	0x02, 0x09, 0x00, 0x00, 0x02, 0x02, 0x01, 0x00, 0x02, 0x05, 0x05, 0x00, 0x03, 0x07, 0x01, 0x01
        /*0010*/ 	.byte	0x02, 0x03, 0x00, 0x00, 0x02, 0x06, 0x01, 0x00, 0x04, 0x0b, 0x08, 0x00, 0x01, 0x00, 0x00, 0x00
        /*0020*/ 	.byte	0x00, 0x00, 0x00, 0x00


//--------------------- .nv.info._Z11stencil_512PdS_ --------------------------
	.section	.nv.info._Z11stencil_512PdS_,"",@"SHT_CUDA_INFO"
	.sectionflags	@""
	.align	4


	//----- nvinfo : EIATTR_CUDA_API_VERSION
	.align		4
        /*0000*/ 	.byte	0x04, 0x37
        /*0002*/ 	.short	(.L_7 - .L_6)
.L_6:
        /*0004*/ 	.word	0x00000082


	//----- nvinfo : EIATTR_KPARAM_INFO
	.align		4
.L_7:
        /*0008*/ 	.byte	0x04, 0x17
        /*000a*/ 	.short	(.L_9 - .L_8)
.L_8:
        /*000c*/ 	.word	0x00000000
        /*0010*/ 	.short	0x0001
        /*0012*/ 	.short	0x0008
        /*0014*/ 	.byte	0x00, 0xf5, 0x21, 0x00


	//----- nvinfo : EIATTR_KPARAM_INFO
	.align		4
.L_9:
        /*0018*/ 	.byte	0x04, 0x17
        /*001a*/ 	.short	(.L_11 - .L_10)
.L_10:
        /*001c*/ 	.word	0x00000000
        /*0020*/ 	.short	0x0000
        /*0022*/ 	.short	0x0000
        /*0024*/ 	.byte	0x00, 0xf5, 0x21, 0x00


	//----- nvinfo : EIATTR_SPARSE_MMA_MASK
	.align		4
.L_11:
        /*0028*/ 	.byte	0x03, 0x50
        /*002a*/ 	.short	0x0000


	//----- nvinfo : EIATTR_MAXREG_COUNT
	.align		4
        /*002c*/ 	.byte	0x03, 0x1b
        /*002e*/ 	.short	0x00ff


	//----- nvinfo : EIATTR_NUM_BARRIERS
	.align		4
        /*0030*/ 	.byte	0x02, 0x4c
        /*0032*/ 	.byte	0x01
	.zero		1


	//----- nvinfo : EIATTR_MERCURY_ISA_VERSION
	.align		4
        /*0034*/ 	.byte	0x03, 0x5f
        /*0036*/ 	.short	0x0101


	//----- nvinfo : EIATTR_VRC_CTA_INIT_COUNT
	.align		4
        /*0038*/ 	.byte	0x02, 0x4a
	.zero		1
	.zero		1


	//----- nvinfo : EIATTR_EXIT_INSTR_OFFSETS
	.align		4
        /*003c*/ 	.byte	0x04, 0x1c
        /*003e*/ 	.short	(.L_13 - .L_12)


	//   ....[0]....
.L_12:
        /*0040*/ 	.word	0x000001e0


	//----- nvinfo : EIATTR_CBANK_PARAM_SIZE
	.align		4
.L_13:
        /*0044*/ 	.byte	0x03, 0x19
        /*0046*/ 	.short	0x0010


	//----- nvinfo : EIATTR_PARAM_CBANK
	.align		4
        /*0048*/ 	.byte	0x04, 0x0a
        /*004a*/ 	.short	(.L_15 - .L_14)
	.align		4
.L_14:
        /*004c*/ 	.word	index@(.nv.constant0._Z11stencil_512PdS_)
        /*0050*/ 	.short	0x0380
        /*0052*/ 	.short	0x0010


	//----- nvinfo : EIATTR_SW_WAR
	.align		4
.L_15:
        /*0054*/ 	.byte	0x04, 0x36
        /*0056*/ 	.short	(.L_17 - .L_16)
.L_16:
        /*0058*/ 	.word	0x00000008
.L_17:


//--------------------- .nv.callgraph             --------------------------
	.section	.nv.callgraph,"",@"SHT_CUDA_CALLGRAPH"
	.align	4
	.sectionentsize	8
	.align		4
        /*0000*/ 	.word	0x00000000
	.align		4
        /*0004*/ 	.word	0xffffffff
	.align		4
        /*0008*/ 	.word	0x00000000
	.align		4
        /*000c*/ 	.word	0xfffffffe
	.align		4
        /*0010*/ 	.word	0x00000000
	.align		4
        /*0014*/ 	.word	0xfffffffd
	.align		4
        /*0018*/ 	.word	0x00000000
	.align		4
        /*001c*/ 	.word	0xfffffffc


//--------------------- .text._Z11stencil_512PdS_ --------------------------
	.section	.text._Z11stencil_512PdS_,"ax",@progbits
	.align	128
        .global         _Z11stencil_512PdS_
        .type           _Z11stencil_512PdS_,@function
        .size           _Z11stencil_512PdS_,(.L_x_1 - _Z11stencil_512PdS_)
        .other          _Z11stencil_512PdS_,@"STO_CUDA_ENTRY STV_DEFAULT"
_Z11stencil_512PdS_:
.text._Z11stencil_512PdS_:
[----:B------:R-:W-:Y:S01]  /*0000*/  LDC R1, c[0x0][0x37c] ;  /* 0x0000df00ff017b82 */ /* 0x000fe20000000800 */
[----:B------:R-:W0:Y:S07]  /*0010*/  S2R R0, SR_TID.X ;  /* 0x0000000000007919 */ /* 0x000e2e0000002100 */
[----:B------:R-:W0:Y:S01]  /*0020*/  LDC.64 R2, c[0x0][0x380] ;  /* 0x0000e000ff027b82 */ /* 0x000e220000000a00 */
[----:B------:R-:W1:Y:S01]  /*0030*/  LDCU.64 UR6, c[0x0][0x358] ;  /* 0x00006b00ff0677ac */ /* 0x000e620008000a00 */
[----:B0-----:R-:W-:-:S06]  /*0040*/  IMAD.WIDE.U32 R2, R0, 0x8, R2 ;  /* 0x0000000800027825 */ /* 0x001fcc00078e0002 */
[----:B-1----:R-:W2:Y:S01]  /*0050*/  LDG.E.64 R2, desc[UR6][R2.64] ;  /* 0x0000000602027981 */ /* 0x002ea2000c1e1b00 */
[----:B------:R-:W0:Y:S01]  /*0060*/  S2UR UR5, SR_CgaCtaId ;  /* 0x00000000000579c3 */ /* 0x000e220000008800 */
[----:B------:R-:W-:Y:S01]  /*0070*/  UMOV UR4, 0x400 ;  /* 0x0000040000047882 */ /* 0x000fe20000000000 */
[----:B------:R-:W-:Y:S01]  /*0080*/  ISETP.GT.U32.AND P0, PT, R0, 0x2, PT ;  /* 0x000000020000780c */ /* 0x000fe20003f04070 */
[----:B0-----:R-:W-:-:S06]  /*0090*/  ULEA UR4, UR5, UR4, 0x18 ;  /* 0x0000000405047291 */ /* 0x001fcc000f8ec0ff */
[----:B------:R-:W-:-:S06]  /*00a0*/  LEA R17, R0, UR4, 0x3 ;  /* 0x0000000400117c11 */ /* 0x000fcc000f8e18ff */
[----:B------:R-:W-:Y:S04]  /*00b0*/  @!P0 STS.64 [R17], RZ ;  /* 0x000000ff11008388 */ /* 0x000fe80000000a00 */
[----:B------:R-:W-:Y:S04]  /*00c0*/  @!P0 STS.64 [R17+0x1000], RZ ;  /* 0x001000ff11008388 */ /* 0x000fe80000000a00 */
[----:B--2---:R0:W-:Y:S01]  /*00d0*/  STS.64 [R17+0x18], R2 ;  /* 0x0000180211007388 */ /* 0x0041e20000000a00 */
[----:B------:R-:W-:Y:S08]  /*00e0*/  BAR.SYNC.DEFER_BLOCKING 0x0 ;  /* 0x0000000000007b1d */ /* 0x000ff00000010000 */
[----:B0-----:R-:W0:Y:S01]  /*00f0*/  LDC.64 R2, c[0x0][0x388] ;  /* 0x0000e200ff027b82 */ /* 0x001e220000000a00 */
[----:B------:R-:W1:Y:S04]  /*0100*/  LDS.64 R4, [R17+-0x18] ;  /* 0xffffe80011047984 */ /* 0x000e680000000a00 */
[----:B------:R-:W2:Y:S04]  /*0110*/  LDS.64 R6, [R17+-0x10] ;  /* 0xfffff00011067984 */ /* 0x000ea80000000a00 */
[----:B------:R-:W3:Y:S01]  /*0120*/  LDS.64 R8, [R17+-0x8] ;  /* 0xfffff80011087984 */ /* 0x000ee20000000a00 */
[----:B0-----:R-:W-:-:S03]  /*0130*/  IMAD.WIDE.U32 R2, R0, 0x8, R2 ;  /* 0x0000000800027825 */ /* 0x001fc600078e0002 */
[----:B------:R-:W0:Y:S04]  /*0140*/  LDS.64 R10, [R17] ;  /* 0x00000000110a7984 */ /* 0x000e280000000a00 */
[----:B------:R-:W4:Y:S04]  /*0150*/  LDS.64 R12, [R17+0x8] ;  /* 0x00000800110c7984 */ /* 0x000f280000000a00 */
[----:B------:R-:W5:Y:S01]  /*0160*/  LDS.64 R14, [R17+0x10] ;  /* 0x00001000110e7984 */ /* 0x000f620000000a00 */
[----:B-1----:R-:W-:-:S08]  /*0170*/  DADD R4, RZ, R4 ;  /* 0x00000000ff047229 */ /* 0x002fd00000000004 */
[----:B--2---:R-:W-:-:S08]  /*0180*/  DADD R4, R4, R6 ;  /* 0x0000000004047229 */ /* 0x004fd00000000006 */
[----:B---3--:R-:W-:-:S08]  /*0190*/  DADD R4, R4, R8 ;  /* 0x0000000004047229 */ /* 0x008fd00000000008 */
[----:B0-----:R-:W-:-:S08]  /*01a0*/  DADD R4, R4, R10 ;  /* 0x0000000004047229 */ /* 0x001fd0000000000a */
[----:B----4-:R-:W-:-:S08]  /*01b0*/  DADD R4, R4, R12 ;  /* 0x0000000004047229 */ /* 0x010fd0000000000c */
[----:B-----5:R-:W-:-:S07]  /*01c0*/  DADD R4, R4, R14 ;  /* 0x0000000004047229 */ /* 0x020fce000000000e */
[----:B------:R-:W-:Y:S01]  /*01d0*/  STG.E.64 desc[UR6][R2.64], R4 ;  /* 0x0000000402007986 */ /* 0x000fe2000c101b06 */
[----:B------:R-:W-:Y:S05]  /*01e0*/  EXIT ;  /* 0x000000000000794d */ /* 0x000fea0003800000 */
.L_x_0:
[----:B------:R-:W-:-:S00]  /*01f0*/  BRA `(.L_x_0) ;  /* 0xfffffffc00fc7947 */ /* 0x000fc0000383ffff */
[----:B------:R-:W-:-:S00]  /*0200*/  NOP ;  /* 0x0000000000007918 */ /* 0x000fc00000000000 */
[----:B------:R-:W-:-:S00]  /*0210*/  NOP ;  /* 0x0000000000007918 */ /* 0x000fc00000000000 */
[----:B------:R-:W-:-:S00]  /*0220*/  NOP ;  /* 0x0000000000007918 */ /* 0x000fc00000000000 */
[----:B------:R-:W-:-:S00]  /*0230*/  NOP ;  /* 0x0000000000007918 */ /* 0x000fc00000000000 */
[----:B------:R-:W-:-:S00]  /*0240*/  NOP ;  /* 0x0000000000007918 */ /* 0x000fc00000000000 */
[----:B------:R-:W-:-:S00]  /*0250*/  NOP ;  /* 0x0000000000007918 */ /* 0x000fc00000000000 */
[----:B------:R-:W-:-:S00]  /*0260*/  NOP ;  /* 0x0000000000007918 */ /* 0x000fc00000000000 */
[----:B------:R-:W-:-:S00]  /*0270*/  NOP ;  /* 0x0000000000007918 */ /* 0x000fc00000000000 */
.L_x_1:


//--------------------- .nv.shared._Z11stencil_512PdS_ --------------------------
	.section	.nv.shared._Z11stencil_512PdS_,"aw",@nobits
	.sectionflags	@""
	.align	16
	.zero		1024


//--------------------- .nv.shared.reserved.0     --------------------------
	.section	.nv.shared.reserved.0,"aw",@nobits
	.weak		__nv_reservedSMEM_offset_0_alias
	.size		__nv_reservedSMEM_offset_0_alias, 0, 64
	.other		__nv_reservedSMEM_offset_0_alias,@"STO_CUDA_RESERVED_SHARED STV_DEFAULT"
__nv_reservedSMEM_offset_0_alias:
	.zero		0
	.zero		64


//--------------------- .nv.constant0._Z11stencil_512PdS_ --------------------------
	.section	.nv.constant0._Z11stencil_512PdS_,"a",@progbits
	.sectionflags	@""
	.align	4
.nv.constant0._Z11stencil_512PdS_:
	.zero		912


//--------------------- SYMBOLS --------------------------

	.type		.nv.reservedSmem.offset0,@object
	.size		.nv.reservedSmem.offset0,0x4
	.type		.nv.reservedSmem.cap,@object
	.size		.nv.reservedSmem.cap,0x4
